//
// Generated by NVIDIA NVVM Compiler
//
// Compiler Build ID: CL-36424714
// Cuda compilation tools, release 13.0, V13.0.88
// Based on NVVM 20.0.0
//

.version 9.0
.target sm_100
.address_size 64

	// .globl	default_function_kernel_3

.visible .entry default_function_kernel_3(
	.param .u64 .ptr .align 1 default_function_kernel_3_param_0,
	.param .u64 .ptr .align 1 default_function_kernel_3_param_1
)
.maxntid 840
{
	.reg .b16 	%rs<17>;
	.reg .b32 	%r<3>;
	.reg .b32 	%f<2>;
	.reg .b64 	%rd<12>;

	ld.param.u64 	%rd1, [default_function_kernel_3_param_0];
	ld.param.u64 	%rd2, [default_function_kernel_3_param_1];
	cvta.to.global.u64 	%rd3, %rd2;
	cvta.to.global.u64 	%rd4, %rd1;
	mov.u32 	%r1, %tid.x;
	cvt.u16.u32 	%rs1, %r1;
	mul.hi.u16 	%rs2, %rs1, 2341;
	mul.lo.s16 	%rs3, %rs2, 28;
	sub.s16 	%rs4, %rs1, %rs3;
	mul.lo.s16 	%rs5, %rs4, 37;
	shr.u16 	%rs6, %rs5, 8;
	sub.s16 	%rs7, %rs4, %rs6;
	and.b16  	%rs8, %rs7, 254;
	shr.u16 	%rs9, %rs8, 1;
	add.s16 	%rs10, %rs9, %rs6;
	and.b16  	%rs11, %rs10, 252;
	shr.u16 	%rs12, %rs11, 2;
	cvt.u32.u16 	%r2, %rs12;
	mul.wide.u32 	%rd5, %r2, 210;
	mul.hi.u16 	%rs13, %rs1, 9363;
	mul.lo.s16 	%rs14, %rs13, 7;
	sub.s16 	%rs15, %rs1, %rs14;
	mad.lo.s16 	%rs16, %rs2, 7, %rs15;
	cvt.u64.u16 	%rd6, %rs16;
	add.s64 	%rd7, %rd5, %rd6;
	shl.b64 	%rd8, %rd7, 2;
	add.s64 	%rd9, %rd4, %rd8;
	ld.global.nc.f32 	%f1, [%rd9];
	mul.wide.u32 	%rd10, %r1, 4;
	add.s64 	%rd11, %rd3, %rd10;
	st.global.f32 	[%rd11], %f1;
	ret;

}
	// .globl	default_function_kernel_1
.visible .entry default_function_kernel_1(
	.param .u64 .ptr .align 1 default_function_kernel_1_param_0
)
.maxntid 840
{
	.reg .b32 	%r<2>;
	.reg .b32 	%f<4>;
	.reg .b64 	%rd<5>;

	ld.param.u64 	%rd1, [default_function_kernel_1_param_0];
	cvta.to.global.u64 	%rd2, %rd1;
	mov.u32 	%r1, %tid.x;
	mul.wide.u32 	%rd3, %r1, 4;
	add.s64 	%rd4, %rd2, %rd3;
	ld.global.f32 	%f1, [%rd4];
	min.f32 	%f2, %f1, 0f42C7FAE1;
	max.f32 	%f3, %f2, 0f4131C28F;
	st.global.f32 	[%rd4], %f3;
	ret;

}
	// .globl	default_function_kernel_2
.visible .entry default_function_kernel_2(
	.param .u64 .ptr .align 1 default_function_kernel_2_param_0
)
.maxntid 840
{
	.reg .b32 	%r<4>;
	.reg .b32 	%f<19>;
	.reg .b64 	%rd<5>;

	ld.param.u64 	%rd1, [default_function_kernel_2_param_0];
	cvta.to.global.u64 	%rd2, %rd1;
	mov.u32 	%r1, %tid.x;
	mul.wide.u32 	%rd3, %r1, 4;
	add.s64 	%rd4, %rd2, %rd3;
	ld.global.f32 	%f1, [%rd4];
	min.f32 	%f2, %f1, 0f42B0C0A6;
	max.f32 	%f3, %f2, 0fC2B0C0A5;
	fma.rn.f32 	%f4, %f3, 0f3FB8AA3B, 0f3F000000;
	cvt.rmi.f32.f32 	%f5, %f4;
	add.f32 	%f6, %f5, 0f42FE0000;
	cvt.rzi.s32.f32 	%r2, %f6;
	shl.b32 	%r3, %r2, 23;
	mov.b32 	%f7, %r3;
	fma.rn.f32 	%f8, %f5, 0fBF317218, %f3;
	fma.rn.f32 	%f9, %f8, 0f39506966, 0f3AB743CF;
	fma.rn.f32 	%f10, %f8, %f9, 0f3C088908;
	fma.rn.f32 	%f11, %f8, %f10, 0f3D2AA9C2;
	fma.rn.f32 	%f12, %f8, %f11, 0f3E2AAAAD;
	fma.rn.f32 	%f13, %f8, %f12, 0f3F000000;
	mul.f32 	%f14, %f8, %f13;
	fma.rn.f32 	%f15, %f8, %f14, %f8;
	add.f32 	%f16, %f15, 0f3F800000;
	mul.f32 	%f17, %f16, %f7;
	max.f32 	%f18, %f17, %f1;
	st.global.f32 	[%rd4], %f18;
	ret;

}
	// .globl	default_function_kernel
.visible .entry default_function_kernel(
	.param .u64 .ptr .align 1 default_function_kernel_param_0,
	.param .u64 .ptr .align 1 default_function_kernel_param_1
)
.maxntid 840
{
	.reg .b32 	%r<2>;
	.reg .b32 	%f<2>;
	.reg .b64 	%rd<8>;

	ld.param.u64 	%rd1, [default_function_kernel_param_0];
	ld.param.u64 	%rd2, [default_function_kernel_param_1];
	cvta.to.global.u64 	%rd3, %rd1;
	cvta.to.global.u64 	%rd4, %rd2;
	mov.u32 	%r1, %tid.x;
	mul.wide.u32 	%rd5, %r1, 4;
	add.s64 	%rd6, %rd4, %rd5;
	ld.global.nc.f32 	%f1, [%rd6];
	add.s64 	%rd7, %rd3, %rd5;
	st.global.f32 	[%rd7], %f1;
	ret;

}


// ===== COMPILED SASS (sm_100) =====

	.target	sm_100

	.elftype	@"ET_EXEC"


//--------------------- .note.nv.tkinfo           --------------------------
	.section	.note.nv.tkinfo,"",@"SHT_NOTE"
	.sectionflags	@"SHF_NOTE_NV_TKINFO"
	.tkinfo
        /*0018*/ 	.word	0x00000002
        /*0030*/ 	.string	""
        /*0030*/ 	.string	"ptxas"
        /*0030*/ 	.string	"Cuda compilation tools, release 13.0, V13.0.88"
        /*0030*/ 	.string	"Build cuda_13.0.r13.0/compiler.36424714_0"
        /*0030*/ 	.string	"-arch sm_100 -m 64 "



//--------------------- .note.nv.cuinfo           --------------------------
	.section	.note.nv.cuinfo,"",@"SHT_NOTE"
	.sectionflags	@"SHF_NOTE_NV_CUINFO"
        /*0018*/ 	.short	0x0002
        /*001a*/ 	.short	0x0064
        /*001c*/ 	.short	0x0082
	.zero		2


//--------------------- .nv.info                  --------------------------
	.section	.nv.info,"",@"SHT_CUDA_INFO"
	.align	4


	//----- nvinfo : EIATTR_REGCOUNT
	.align		4
        /*0000*/ 	.byte	0x04, 0x2f
        /*0002*/ 	.short	(.L_1 - .L_0)
	.align		4
.L_0:
        /*0004*/ 	.word	index@(default_function_kernel_3)
        /*0008*/ 	.word	0x0000000c


	//----- nvinfo : EIATTR_FRAME_SIZE
	.align		4
.L_1:
        /*000c*/ 	.byte	0x04, 0x11
        /*000e*/ 	.short	(.L_3 - .L_2)
	.align		4
.L_2:
        /*0010*/ 	.word	index@(default_function_kernel_3)
        /*0014*/ 	.word	0x00000000


	//----- nvinfo : EIATTR_REGCOUNT
	.align		4
.L_3:
        /*0018*/ 	.byte	0x04, 0x2f
        /*001a*/ 	.short	(.L_5 - .L_4)
	.align		4
.L_4:
        /*001c*/ 	.word	index@(default_function_kernel_1)
        /*0020*/ 	.word	0x00000008


	//----- nvinfo : EIATTR_FRAME_SIZE
	.align		4
.L_5:
        /*0024*/ 	.byte	0x04, 0x11
        /*0026*/ 	.short	(.L_7 - .L_6)
	.align		4
.L_6:
        /*0028*/ 	.word	index@(default_function_kernel_1)
        /*002c*/ 	.word	0x00000000


	//----- nvinfo : EIATTR_REGCOUNT
	.align		4
.L_7:
        /*0030*/ 	.byte	0x04, 0x2f
        /*0032*/ 	.short	(.L_9 - .L_8)
	.align		4
.L_8:
        /*0034*/ 	.word	index@(default_function_kernel_2)
        /*0038*/ 	.word	0x0000000a


	//----- nvinfo : EIATTR_FRAME_SIZE
	.align		4
.L_9:
        /*003c*/ 	.byte	0x04, 0x11
        /*003e*/ 	.short	(.L_11 - .L_10)
	.align		4
.L_10:
        /*0040*/ 	.word	index@(default_function_kernel_2)
        /*0044*/ 	.word	0x00000000


	//----- nvinfo : EIATTR_REGCOUNT
	.align		4
.L_11:
        /*0048*/ 	.byte	0x04, 0x2f
        /*004a*/ 	.short	(.L_13 - .L_12)
	.align		4
.L_12:
        /*004c*/ 	.word	index@(default_function_kernel)
        /*0050*/ 	.word	0x0000000a


	//----- nvinfo : EIATTR_FRAME_SIZE
	.align		4
.L_13:
        /*0054*/ 	.byte	0x04, 0x11
        /*0056*/ 	.short	(.L_15 - .L_14)
	.align		4
.L_14:
        /*0058*/ 	.word	index@(default_function_kernel)
        /*005c*/ 	.word	0x00000000


	//----- nvinfo : EIATTR_MIN_STACK_SIZE
	.align		4
.L_15:
        /*0060*/ 	.byte	0x04, 0x12
        /*0062*/ 	.short	(.L_17 - .L_16)
	.align		4
.L_16:
        /*0064*/ 	.word	index@(default_function_kernel)
        /*0068*/ 	.word	0x00000000


	//----- nvinfo : EIATTR_MIN_STACK_SIZE
	.align		4
.L_17:
        /*006c*/ 	.byte	0x04, 0x12
        /*006e*/ 	.short	(.L_19 - .L_18)
	.align		4
.L_18:
        /*0070*/ 	.word	index@(default_function_kernel_2)
        /*0074*/ 	.word	0x00000000


	//----- nvinfo : EIATTR_MIN_STACK_SIZE
	.align		4
.L_19:
        /*0078*/ 	.byte	0x04, 0x12
        /*007a*/ 	.short	(.L_21 - .L_20)
	.align		4
.L_20:
        /*007c*/ 	.word	index@(default_function_kernel_1)
        /*0080*/ 	.word	0x00000000


	//----- nvinfo : EIATTR_MIN_STACK_SIZE
	.align		4
.L_21:
        /*0084*/ 	.byte	0x04, 0x12
        /*0086*/ 	.short	(.L_23 - .L_22)
	.align		4
.L_22:
        /*0088*/ 	.word	index@(default_function_kernel_3)
        /*008c*/ 	.word	0x00000000
.L_23:


//--------------------- .nv.compat                --------------------------
	.section	.nv.compat,"",@"SHT_CUDA_COMPAT_INFO"
	.align	4
        /*0000*/ 	.byte	0x02, 0x09, 0x00, 0x00, 0x02, 0x02, 0x01, 0x00, 0x02, 0x05, 0x05, 0x00, 0x03, 0x07, 0x01, 0x01
        /*0010*/ 	.byte	0x02, 0x03, 0x00, 0x00, 0x02, 0x06, 0x01, 0x00, 0x04, 0x0b, 0x08, 0x00, 0x09, 0x00, 0x00, 0x00
        /*0020*/ 	.byte	0x00, 0x00, 0x00, 0x00


//--------------------- .nv.info.default_function_kernel --------------------------
	.section	.nv.info.default_function_kernel,"",@"SHT_CUDA_INFO"
	.sectionflags	@""
	.align	4


	//----- nvinfo : EIATTR_CUDA_API_VERSION
	.align		4
        /*0000*/ 	.byte	0x04, 0x37
        /*0002*/ 	.short	(.L_25 - .L_24)
.L_24:
        /*0004*/ 	.word	0x00000082


	//----- nvinfo : EIATTR_KPARAM_INFO
	.align		4
.L_25:
        /*0008*/ 	.byte	0x04, 0x17
        /*000a*/ 	.short	(.L_27 - .L_26)
.L_26:
        /*000c*/ 	.word	0x00000000
        /*0010*/ 	.short	0x0001
        /*0012*/ 	.short	0x0008
        /*0014*/ 	.byte	0x00, 0xf5, 0x21, 0x00


	//----- nvinfo : EIATTR_KPARAM_INFO
	.align		4
.L_27:
        /*0018*/ 	.byte	0x04, 0x17
        /*001a*/ 	.short	(.L_29 - .L_28)
.L_28:
        /*001c*/ 	.word	0x00000000
        /*0020*/ 	.short	0x0000
        /*0022*/ 	.short	0x0000
        /*0024*/ 	.byte	0x00, 0xf5, 0x21, 0x00


	//----- nvinfo : EIATTR_SPARSE_MMA_MASK
	.align		4
.L_29:
        /*0028*/ 	.byte	0x03, 0x50
        /*002a*/ 	.short	0x0000


	//----- nvinfo : EIATTR_MAXREG_COUNT
	.align		4
        /*002c*/ 	.byte	0x03, 0x1b
        /*002e*/ 	.short	0x0048


	//----- nvinfo : EIATTR_MERCURY_ISA_VERSION
	.align		4
        /*0030*/ 	.byte	0x03, 0x5f
        /*0032*/ 	.short	0x0101


	//----- nvinfo : EIATTR_VRC_CTA_INIT_COUNT
	.align		4
        /*0034*/ 	.byte	0x02, 0x4a
	.zero		1
	.zero		1


	//----- nvinfo : EIATTR_EXIT_INSTR_OFFSETS
	.align		4
        /*0038*/ 	.byte	0x04, 0x1c
        /*003a*/ 	.short	(.L_31 - .L_30)


	//   ....[0]....
.L_30:
        /*003c*/ 	.word	0x00000090


	//----- nvinfo : EIATTR_MAX_THREADS
	.align		4
.L_31:
        /*0040*/ 	.byte	0x04, 0x05
        /*0042*/ 	.short	(.L_33 - .L_32)
.L_32:
        /*0044*/ 	.word	0x00000348
        /*0048*/ 	.word	0x00000001
        /*004c*/ 	.word	0x00000001


	//----- nvinfo : EIATTR_CBANK_PARAM_SIZE
	.align		4
.L_33:
        /*0050*/ 	.byte	0x03, 0x19
        /*0052*/ 	.short	0x0010


	//----- nvinfo : EIATTR_PARAM_CBANK
	.align		4
        /*0054*/ 	.byte	0x04, 0x0a
        /*0056*/ 	.short	(.L_35 - .L_34)
	.align		4
.L_34:
        /*0058*/ 	.word	index@(.nv.constant0.default_function_kernel)
        /*005c*/ 	.short	0x0380
        /*005e*/ 	.short	0x0010


	//----- nvinfo : EIATTR_SW_WAR
	.align		4
.L_35:
        /*0060*/ 	.byte	0x04, 0x36
        /*0062*/ 	.short	(.L_37 - .L_36)
.L_36:
        /*0064*/ 	.word	0x00000008
.L_37:


//--------------------- .nv.info.default_function_kernel_2 --------------------------
	.section	.nv.info.default_function_kernel_2,"",@"SHT_CUDA_INFO"
	.sectionflags	@""
	.align	4


	//----- nvinfo : EIATTR_CUDA_API_VERSION
	.align		4
        /*0000*/ 	.byte	0x04, 0x37
        /*0002*/ 	.short	(.L_39 - .L_38)
.L_38:
        /*0004*/ 	.word	0x00000082


	//----- nvinfo : EIATTR_KPARAM_INFO
	.align		4
.L_39:
        /*0008*/ 	.byte	0x04, 0x17
        /*000a*/ 	.short	(.L_41 - .L_40)
.L_40:
        /*000c*/ 	.word	0x00000000
        /*0010*/ 	.short	0x0000
        /*0012*/ 	.short	0x0000
        /*0014*/ 	.byte	0x00, 0xf5, 0x21, 0x00


	//----- nvinfo : EIATTR_SPARSE_MMA_MASK
	.align		4
.L_41:
        /*0018*/ 	.byte	0x03, 0x50
        /*001a*/ 	.short	0x0000


	//----- nvinfo : EIATTR_MAXREG_COUNT
	.align		4
        /*001c*/ 	.byte	0x03, 0x1b
        /*001e*/ 	.short	0x0048


	//----- nvinfo : EIATTR_MERCURY_ISA_VERSION
	.align		4
        /*0020*/ 	.byte	0x03, 0x5f
        /*0022*/ 	.short	0x0101


	//----- nvinfo : EIATTR_VRC_CTA_INIT_COUNT
	.align		4
        /*0024*/ 	.byte	0x02, 0x4a
	.zero		1
	.zero		1


	//----- nvinfo : EIATTR_EXIT_INSTR_OFFSETS
	.align		4
        /*0028*/ 	.byte	0x04, 0x1c
        /*002a*/ 	.short	(.L_43 - .L_42)


	//   ....[0]....
.L_42:
        /*002c*/ 	.word	0x000001b0


	//----- nvinfo : EIATTR_MAX_THREADS
	.align		4
.L_43:
        /*0030*/ 	.byte	0x04, 0x05
        /*0032*/ 	.short	(.L_45 - .L_44)
.L_44:
        /*0034*/ 	.word	0x00000348
        /*0038*/ 	.word	0x00000001
        /*003c*/ 	.word	0x00000001


	//----- nvinfo : EIATTR_CBANK_PARAM_SIZE
	.align		4
.L_45:
        /*0040*/ 	.byte	0x03, 0x19
        /*0042*/ 	.short	0x0008


	//----- nvinfo : EIATTR_PARAM_CBANK
	.align		4
        /*0044*/ 	.byte	0x04, 0x0a
        /*0046*/ 	.short	(.L_47 - .L_46)
	.align		4
.L_46:
        /*0048*/ 	.word	index@(.nv.constant0.default_function_kernel_2)
        /*004c*/ 	.short	0x0380
        /*004e*/ 	.short	0x0008


	//----- nvinfo : EIATTR_SW_WAR
	.align		4
.L_47:
        /*0050*/ 	.byte	0x04, 0x36
        /*0052*/ 	.short	(.L_49 - .L_48)
.L_48:
        /*0054*/ 	.word	0x00000008
.L_49:


//--------------------- .nv.info.default_function_kernel_1 --------------------------
	.section	.nv.info.default_function_kernel_1,"",@"SHT_CUDA_INFO"
	.sectionflags	@""
	.align	4


	//----- nvinfo : EIATTR_CUDA_API_VERSION
	.align		4
        /*0000*/ 	.byte	0x04, 0x37
        /*0002*/ 	.short	(.L_51 - .L_50)
.L_50:
        /*0004*/ 	.word	0x00000082


	//----- nvinfo : EIATTR_KPARAM_INFO
	.align		4
.L_51:
        /*0008*/ 	.byte	0x04, 0x17
        /*000a*/ 	.short	(.L_53 - .L_52)
.L_52:
        /*000c*/ 	.word	0x00000000
        /*0010*/ 	.short	0x0000
        /*0012*/ 	.short	0x0000
        /*0014*/ 	.byte	0x00, 0xf5, 0x21, 0x00


	//----- nvinfo : EIATTR_SPARSE_MMA_MASK
	.align		4
.L_53:
        /*0018*/ 	.byte	0x03, 0x50
        /*001a*/ 	.short	0x0000


	//----- nvinfo : EIATTR_MAXREG_COUNT
	.align		4
        /*001c*/ 	.byte	0x03, 0x1b
        /*001e*/ 	.short	0x0048


	//----- nvinfo : EIATTR_MERCURY_ISA_VERSION
	.align		4
        /*0020*/ 	.byte	0x03, 0x5f
        /*0022*/ 	.short	0x0101


	//----- nvinfo : EIATTR_VRC_CTA_INIT_COUNT
	.align		4
        /*0024*/ 	.byte	0x02, 0x4a
	.zero		1
	.zero		1


	//----- nvinfo : EIATTR_EXIT_INSTR_OFFSETS
	.align		4
        /*0028*/ 	.byte	0x04, 0x1c
        /*002a*/ 	.short	(.L_55 - .L_54)


	//   ....[0]....
.L_54:
        /*002c*/ 	.word	0x00000090


	//----- nvinfo : EIATTR_MAX_THREADS
	.align		4
.L_55:
        /*0030*/ 	.byte	0x04, 0x05
        /*0032*/ 	.short	(.L_57 - .L_56)
.L_56:
        /*0034*/ 	.word	0x00000348
        /*0038*/ 	.word	0x00000001
        /*003c*/ 	.word	0x00000001


	//----- nvinfo : EIATTR_CBANK_PARAM_SIZE
	.align		4
.L_57:
        /*0040*/ 	.byte	0x03, 0x19
        /*0042*/ 	.short	0x0008


	//----- nvinfo : EIATTR_PARAM_CBANK
	.align		4
        /*0044*/ 	.byte	0x04, 0x0a
        /*0046*/ 	.short	(.L_59 - .L_58)
	.align		4
.L_58:
        /*0048*/ 	.word	index@(.nv.constant0.default_function_kernel_1)
        /*004c*/ 	.short	0x0380
        /*004e*/ 	.short	0x0008


	//----- nvinfo : EIATTR_SW_WAR
	.align		4
.L_59:
        /*0050*/ 	.byte	0x04, 0x36
        /*0052*/ 	.short	(.L_61 - .L_60)
.L_60:
        /*0054*/ 	.word	0x00000008
.L_61:


//--------------------- .nv.info.default_function_kernel_3 --------------------------
	.section	.nv.info.default_function_kernel_3,"",@"SHT_CUDA_INFO"
	.sectionflags	@""
	.align	4


	//----- nvinfo : EIATTR_CUDA_API_VERSION
	.align		4
        /*0000*/ 	.byte	0x04, 0x37
        /*0002*/ 	.short	(.L_63 - .L_62)
.L_62:
        /*0004*/ 	.word	0x00000082


	//----- nvinfo : EIATTR_KPARAM_INFO
	.align		4
.L_63:
        /*0008*/ 	.byte	0x04, 0x17
        /*000a*/ 	.short	(.L_65 - .L_64)
.L_64:
        /*000c*/ 	.word	0x00000000
        /*0010*/ 	.short	0x0001
        /*0012*/ 	.short	0x0008
        /*0014*/ 	.byte	0x00, 0xf5, 0x21, 0x00


	//----- nvinfo : EIATTR_KPARAM_INFO
	.align		4
.L_65:
        /*0018*/ 	.byte	0x04, 0x17
        /*001a*/ 	.short	(.L_67 - .L_66)
.L_66:
        /*001c*/ 	.word	0x00000000
        /*0020*/ 	.short	0x0000
        /*0022*/ 	.short	0x0000
        /*0024*/ 	.byte	0x00, 0xf5, 0x21, 0x00


	//----- nvinfo : EIATTR_SPARSE_MMA_MASK
	.align		4
.L_67:
        /*0028*/ 	.byte	0x03, 0x50
        /*002a*/ 	.short	0x0000


	//----- nvinfo : EIATTR_MAXREG_COUNT
	.align		4
        /*002c*/ 	.byte	0x03, 0x1b
        /*002e*/ 	.short	0x0048


	//----- nvinfo : EIATTR_MERCURY_ISA_VERSION
	.align		4
        /*0030*/ 	.byte	0x03, 0x5f
        /*0032*/ 	.short	0x0101


	//----- nvinfo : EIATTR_VRC_CTA_INIT_COUNT
	.align		4
        /*0034*/ 	.byte	0x02, 0x4a
	.zero		1
	.zero		1


	//----- nvinfo : EIATTR_EXIT_INSTR_OFFSETS
	.align		4
        /*0038*/ 	.byte	0x04, 0x1c
        /*003a*/ 	.short	(.L_69 - .L_68)


	//   ....[0]....
.L_68:
        /*003c*/ 	.word	0x000002b0


	//----- nvinfo : EIATTR_MAX_THREADS
	.align		4
.L_69:
        /*0040*/ 	.byte	0x04, 0x05
        /*0042*/ 	.short	(.L_71 - .L_70)
.L_70:
        /*0044*/ 	.word	0x00000348
        /*0048*/ 	.word	0x00000001
        /*004c*/ 	.word	0x00000001


	//----- nvinfo : EIATTR_CBANK_PARAM_SIZE
	.align		4
.L_71:
        /*0050*/ 	.byte	0x03, 0x19
        /*0052*/ 	.short	0x0010


	//----- nvinfo : EIATTR_PARAM_CBANK
	.align		4
        /*0054*/ 	.byte	0x04, 0x0a
        /*0056*/ 	.short	(.L_73 - .L_72)
	.align		4
.L_72:
        /*0058*/ 	.word	index@(.nv.constant0.default_function_kernel_3)
        /*005c*/ 	.short	0x0380
        /*005e*/ 	.short	0x0010


	//----- nvinfo : EIATTR_SW_WAR
	.align		4
.L_73:
        /*0060*/ 	.byte	0x04, 0x36
        /*0062*/ 	.short	(.L_75 - .L_74)
.L_74:
        /*0064*/ 	.word	0x00000008
.L_75:


//--------------------- .nv.callgraph             --------------------------
	.section	.nv.callgraph,"",@"SHT_CUDA_CALLGRAPH"
	.align	4
	.sectionentsize	8
	.align		4
        /*0000*/ 	.word	0x00000000
	.align		4
        /*0004*/ 	.word	0xffffffff
	.align		4
        /*0008*/ 	.word	0x00000000
	.align		4
        /*000c*/ 	.word	0xfffffffe
	.align		4
        /*0010*/ 	.word	0x00000000
	.align		4
        /*0014*/ 	.word	0xfffffffd
	.align		4
        /*0018*/ 	.word	0x00000000
	.align		4
        /*001c*/ 	.word	0xfffffffc


//--------------------- .text.default_function_kernel --------------------------
	.section	.text.default_function_kernel,"ax",@progbits
	.align	128
        .global         default_function_kernel
        .type           default_function_kernel,@function
        .size           default_function_kernel,(.L_x_4 - default_function_kernel)
        .other          default_function_kernel,@"STO_CUDA_ENTRY STV_DEFAULT"
default_function_kernel:
.text.default_function_kernel:
[----:B------:R-:W-:Y:S01]  /*0000*/  LDC R1, c[0x0][0x37c] ;  /* 0x0000df00ff017b82 */ /* 0x000fe20000000800 */
[----:B------:R-:W0:Y:S07]  /*0010*/  S2R R7, SR_TID.X ;  /* 0x0000000000077919 */ /* 0x000e2e0000002100 */
[----:B------:R-:W0:Y:S01]  /*0020*/  LDC.64 R2, c[0x0][0x388] ;  /* 0x0000e200ff027b82 */ /* 0x000e220000000a00 */
[----:B------:R-:W1:Y:S07]  /*0030*/  LDCU.64 UR4, c[0x0][0x358] ;  /* 0x00006b00ff0477ac */ /* 0x000e6e0008000a00 */
[----:B------:R-:W2:Y:S01]  /*0040*/  LDC.64 R4, c[0x0][0x380] ;  /* 0x0000e000ff047b82 */ /* 0x000ea20000000a00 */
[----:B0-----:R-:W-:-:S06]  /*0050*/  IMAD.WIDE.U32 R2, R7, 0x4, R2 ;  /* 0x0000000407027825 */ /* 0x001fcc00078e0002 */
[----:B-1----:R-:W3:Y:S01]  /*0060*/  LDG.E.CONSTANT R3, desc[UR4][R2.64] ;  /* 0x0000000402037981 */ /* 0x002ee2000c1e9900 */
[----:B--2---:R-:W-:-:S05]  /*0070*/  IMAD.WIDE.U32 R4, R7, 0x4, R4 ;  /* 0x0000000407047825 */ /* 0x004fca00078e0004 */
[----:B---3--:R-:W-:Y:S01]  /*0080*/  STG.E desc[UR4][R4.64], R3 ;  /* 0x0000000304007986 */ /* 0x008fe2000c101904 */
[----:B------:R-:W-:Y:S05]  /*0090*/  EXIT ;  /* 0x000000000000794d */ /* 0x000fea0003800000 */
.L_x_0:
[----:B------:R-:W-:-:S00]  /*00a0*/  BRA `(.L_x_0) ;  /* 0xfffffffc00fc7947 */ /* 0x000fc0000383ffff */
[----:B------:R-:W-:-:S00]  /*00b0*/  NOP ;  /* 0x0000000000007918 */ /* 0x000fc00000000000 */
        /* <DEDUP_REMOVED lines=12> */
.L_x_4:


//--------------------- .text.default_function_kernel_2 --------------------------
	.section	.text.default_function_kernel_2,"ax",@progbits
	.align	128
        .global         default_function_kernel_2
        .type           default_function_kernel_2,@function
        .size           default_function_kernel_2,(.L_x_5 - default_function_kernel_2)
        .other          default_function_kernel_2,@"STO_CUDA_ENTRY STV_DEFAULT"
default_function_kernel_2:
.text.default_function_kernel_2:
[----:B------:R-:W-:Y:S01]  /*0000*/  LDC R1, c[0x0][0x37c] ;  /* 0x0000df00ff017b82 */ /* 0x000fe20000000800 */
[----:B------:R-:W0:Y:S07]  /*0010*/  S2R R5, SR_TID.X ;  /* 0x0000000000057919 */ /* 0x000e2e0000002100 */
[----:B------:R-:W0:Y:S01]  /*0020*/  LDC.64 R2, c[0x0][0x380] ;  /* 0x0000e000ff027b82 */ /* 0x000e220000000a00 */
[----:B------:R-:W1:Y:S01]  /*0030*/  LDCU.64 UR4, c[0x0][0x358] ;  /* 0x00006b00ff0477ac */ /* 0x000e620008000a00 */
[----:B0-----:R-:W-:-:S05]  /*0040*/  IMAD.WIDE.U32 R2, R5, 0x4, R2 ;  /* 0x0000000405027825 */ /* 0x001fca00078e0002 */
[----:B-1----:R-:W2:Y:S01]  /*0050*/  LDG.E R0, desc[UR4][R2.64] ;  /* 0x0000000402007981 */ /* 0x002ea2000c1e1900 */
[----:B------:R-:W-:Y:S01]  /*0060*/  HFMA2 R5, -RZ, RZ, 1.9296875, -0.048675537109375 ;  /* 0x3fb8aa3bff057431 */ /* 0x000fe200000001ff */
[----:B------:R-:W-:Y:S02]  /*0070*/  MOV R7, 0x39506966 ;  /* 0x3950696600077802 */ /* 0x000fe40000000f00 */
[----:B--2---:R-:W-:-:S04]  /*0080*/  FMNMX R4, R0, 88.3762664794921875, PT ;  /* 0x42b0c0a600047809 */ /* 0x004fc80003800000 */
[----:B------:R-:W-:-:S05]  /*0090*/  FMNMX R4, R4, -88.37625885009765625, !PT ;  /* 0xc2b0c0a504047809 */ /* 0x000fca0007800000 */
[----:B------:R-:W-:-:S06]  /*00a0*/  FFMA R5, R4, R5, 0.5 ;  /* 0x3f00000004057423 */ /* 0x000fcc0000000005 */
[----:B------:R-:W0:Y:S02]  /*00b0*/  FRND.FLOOR R5, R5 ;  /* 0x0000000500057307 */ /* 0x000e240000205000 */
[C---:B0-----:R-:W-:Y:S01]  /*00c0*/  FFMA R6, R5.reuse, -0.69314718246459960938, R4 ;  /* 0xbf31721805067823 */ /* 0x041fe20000000004 */
[----:B------:R-:W-:-:S03]  /*00d0*/  FADD R4, R5, 127 ;  /* 0x42fe000005047421 */ /* 0x000fc60000000000 */
[----:B------:R-:W-:-:S03]  /*00e0*/  FFMA R7, R6, R7, 0.0013982000527903437614 ;  /* 0x3ab743cf06077423 */ /* 0x000fc60000000007 */
[----:B------:R-:W0:Y:S01]  /*00f0*/  F2I.TRUNC.NTZ R4, R4 ;  /* 0x0000000400047305 */ /* 0x000e22000020f100 */
[----:B------:R-:W-:-:S04]  /*0100*/  FFMA R7, R6, R7, 0.0083334520459175109863 ;  /* 0x3c08890806077423 */ /* 0x000fc80000000007 */
[----:B------:R-:W-:-:S04]  /*0110*/  FFMA R7, R6, R7, 0.041665799915790557861 ;  /* 0x3d2aa9c206077423 */ /* 0x000fc80000000007 */
[----:B------:R-:W-:-:S04]  /*0120*/  FFMA R7, R6, R7, 0.16666670143604278564 ;  /* 0x3e2aaaad06077423 */ /* 0x000fc80000000007 */
[----:B------:R-:W-:Y:S01]  /*0130*/  FFMA R7, R6, R7, 0.5 ;  /* 0x3f00000006077423 */ /* 0x000fe20000000007 */
[----:B0-----:R-:W-:-:S03]  /*0140*/  SHF.L.U32 R5, R4, 0x17, RZ ;  /* 0x0000001704057819 */ /* 0x001fc600000006ff */
[----:B------:R-:W-:-:S04]  /*0150*/  FMUL R7, R6, R7 ;  /* 0x0000000706077220 */ /* 0x000fc80000400000 */
[----:B------:R-:W-:-:S04]  /*0160*/  FFMA R7, R6, R7, R6 ;  /* 0x0000000706077223 */ /* 0x000fc80000000006 */
[----:B------:R-:W-:-:S04]  /*0170*/  FADD R6, R7, 1 ;  /* 0x3f80000007067421 */ /* 0x000fc80000000000 */
[----:B------:R-:W-:-:S05]  /*0180*/  FMUL R5, R5, R6 ;  /* 0x0000000605057220 */ /* 0x000fca0000400000 */
[----:B------:R-:W-:-:S05]  /*0190*/  FMNMX R5, R0, R5, !PT ;  /* 0x0000000500057209 */ /* 0x000fca0007800000 */
[----:B------:R-:W-:Y:S01]  /*01a0*/  STG.E desc[UR4][R2.64], R5 ;  /* 0x0000000502007986 */ /* 0x000fe2000c101904 */
[----:B------:R-:W-:Y:S05]  /*01b0*/  EXIT ;  /* 0x000000000000794d */ /* 0x000fea0003800000 */
.L_x_1:
        /* <DEDUP_REMOVED lines=12> */
.L_x_5:


//--------------------- .text.default_function_kernel_1 --------------------------
	.section	.text.default_function_kernel_1,"ax",@progbits
	.align	128
        .global         default_function_kernel_1
        .type           default_function_kernel_1,@function
        .size           default_function_kernel_1,(.L_x_6 - default_function_kernel_1)
        .other          default_function_kernel_1,@"STO_CUDA_ENTRY STV_DEFAULT"
default_function_kernel_1:
.text.default_function_kernel_1:
[----:B------:R-:W-:Y:S01]  /*0000*/  LDC R1, c[0x0][0x37c] ;  /* 0x0000df00ff017b82 */ /* 0x000fe20000000800 */
[----:B------:R-:W0:Y:S07]  /*0010*/  S2R R5, SR_TID.X ;  /* 0x0000000000057919 */ /* 0x000e2e0000002100 */
[----:B------:R-:W0:Y:S01]  /*0020*/  LDC.64 R2, c[0x0][0x380] ;  /* 0x0000e000ff027b82 */ /* 0x000e220000000a00 */
[----:B------:R-:W1:Y:S01]  /*0030*/  LDCU.64 UR4, c[0x0][0x358] ;  /* 0x00006b00ff0477ac */ /* 0x000e620008000a00 */
[----:B0-----:R-:W-:-:S05]  /*0040*/  IMAD.WIDE.U32 R2, R5, 0x4, R2 ;  /* 0x0000000405027825 */ /* 0x001fca00078e0002 */
[----:B-1----:R-:W2:Y:S02]  /*0050*/  LDG.E R0, desc[UR4][R2.64] ;  /* 0x0000000402007981 */ /* 0x002ea4000c1e1900 */
[----:B--2---:R-:W-:-:S04]  /*0060*/  FMNMX R0, R0, 99.98999786376953125, PT ;  /* 0x42c7fae100007809 */ /* 0x004fc80003800000 */
[----:B------:R-:W-:-:S05]  /*0070*/  FMNMX R5, R0, 11.109999656677246094, !PT ;  /* 0x4131c28f00057809 */ /* 0x000fca0007800000 */
[----:B------:R-:W-:Y:S01]  /*0080*/  STG.E desc[UR4][R2.64], R5 ;  /* 0x0000000502007986 */ /* 0x000fe2000c101904 */
[----:B------:R-:W-:Y:S05]  /*0090*/  EXIT ;  /* 0x000000000000794d */ /* 0x000fea0003800000 */
.L_x_2:
        /* <DEDUP_REMOVED lines=14> */
.L_x_6:


//--------------------- .text.default_function_kernel_3 --------------------------
	.section	.text.default_function_kernel_3,"ax",@progbits
	.align	128
        .global         default_function_kernel_3
        .type           default_function_kernel_3,@function
        .size           default_function_kernel_3,(.L_x_7 - default_function_kernel_3)
        .other          default_function_kernel_3,@"STO_CUDA_ENTRY STV_DEFAULT"
default_function_kernel_3:
.text.default_function_kernel_3:
[----:B------:R-:W-:Y:S01]  /*0000*/  LDC R1, c[0x0][0x37c] ;  /* 0x0000df00ff017b82 */ /* 0x000fe20000000800 */
[----:B------:R-:W0:Y:S01]  /*0010*/  S2R R0, SR_TID.X ;  /* 0x0000000000007919 */ /* 0x000e220000002100 */
[----:B------:R-:W1:Y:S01]  /*0020*/  LDCU.64 UR6, c[0x0][0x380] ;  /* 0x00007000ff0677ac */ /* 0x000e620008000a00 */
[----:B------:R-:W2:Y:S01]  /*0030*/  LDCU.64 UR4, c[0x0][0x358] ;  /* 0x00006b00ff0477ac */ /* 0x000ea20008000a00 */
[----:B0-----:R-:W-:-:S05]  /*0040*/  LOP3.LUT R3, R0, 0xffff, RZ, 0xc0, !PT ;  /* 0x0000ffff00037812 */ /* 0x001fca00078ec0ff */
[C---:B------:R-:W-:Y:S02]  /*0050*/  IMAD R2, R3.reuse, 0x925, RZ ;  /* 0x0000092503027824 */ /* 0x040fe400078e02ff */
[----:B------:R-:W-:-:S03]  /*0060*/  IMAD R3, R3, 0x2493, RZ ;  /* 0x0000249303037824 */ /* 0x000fc600078e02ff */
[----:B------:R-:W-:Y:S02]  /*0070*/  SHF.R.U32.HI R2, RZ, 0x10, R2 ;  /* 0x00000010ff027819 */ /* 0x000fe40000011602 */
[----:B------:R-:W-:Y:S02]  /*0080*/  SHF.R.U32.HI R3, RZ, 0x10, R3 ;  /* 0x00000010ff037819 */ /* 0x000fe40000011603 */
[----:B------:R-:W-:Y:S02]  /*0090*/  PRMT R5, R2, 0x9910, RZ ;  /* 0x0000991002057816 */ /* 0x000fe400000000ff */
[----:B------:R-:W-:-:S03]  /*00a0*/  PRMT R6, R3, 0x9910, RZ ;  /* 0x0000991003067816 */ /* 0x000fc600000000ff */
[----:B------:R-:W-:-:S04]  /*00b0*/  IMAD R2, R5, 0x1c, RZ ;  /* 0x0000001c05027824 */ /* 0x000fc800078e02ff */
[----:B------:R-:W-:-:S05]  /*00c0*/  IMAD.MOV R2, RZ, RZ, -R2 ;  /* 0x000000ffff027224 */ /* 0x000fca00078e0a02 */
[----:B------:R-:W-:-:S05]  /*00d0*/  PRMT R7, R2, 0x7710, RZ ;  /* 0x0000771002077816 */ /* 0x000fca00000000ff */
[----:B------:R-:W-:-:S05]  /*00e0*/  IMAD.IADD R2, R7, 0x1, R0 ;  /* 0x0000000107027824 */ /* 0x000fca00078e0200 */
[----:B------:R-:W-:-:S05]  /*00f0*/  PRMT R4, R2, 0x9910, RZ ;  /* 0x0000991002047816 */ /* 0x000fca00000000ff */
[----:B------:R-:W-:Y:S02]  /*0100*/  IMAD.MOV.U32 R3, RZ, RZ, R4 ;  /* 0x000000ffff037224 */ /* 0x000fe400078e0004 */
[----:B------:R-:W-:Y:S02]  /*0110*/  IMAD.MOV.U32 R4, RZ, RZ, R6 ;  /* 0x000000ffff047224 */ /* 0x000fe400078e0006 */
[----:B------:R-:W-:Y:S02]  /*0120*/  IMAD R3, R3, 0x25, RZ ;  /* 0x0000002503037824 */ /* 0x000fe400078e02ff */
[----:B------:R-:W-:-:S03]  /*0130*/  IMAD R4, R4, 0x7, RZ ;  /* 0x0000000704047824 */ /* 0x000fc600078e02ff */
[----:B------:R-:W-:Y:S01]  /*0140*/  LOP3.LUT R3, R3, 0xffff, RZ, 0xc0, !PT ;  /* 0x0000ffff03037812 */ /* 0x000fe200078ec0ff */
[----:B------:R-:W-:-:S03]  /*0150*/  IMAD.MOV R4, RZ, RZ, -R4 ;  /* 0x000000ffff047224 */ /* 0x000fc600078e0a04 */
[----:B------:R-:W-:Y:S02]  /*0160*/  SHF.R.U32.HI R3, RZ, 0x8, R3 ;  /* 0x00000008ff037819 */ /* 0x000fe40000011603 */
[----:B------:R-:W-:-:S03]  /*0170*/  PRMT R9, R4, 0x7710, RZ ;  /* 0x0000771004097816 */ /* 0x000fc600000000ff */
[----:B------:R-:W-:Y:S02]  /*0180*/  IMAD.MOV R7, RZ, RZ, -R3 ;  /* 0x000000ffff077224 */ /* 0x000fe400078e0a03 */
[----:B------:R-:W-:-:S03]  /*0190*/  IMAD.IADD R4, R9, 0x1, R0 ;  /* 0x0000000109047824 */ /* 0x000fc600078e0200 */
[----:B------:R-:W-:Y:S02]  /*01a0*/  PRMT R7, R7, 0x7710, RZ ;  /* 0x0000771007077816 */ /* 0x000fe400000000ff */
[----:B------:R-:W-:-:S03]  /*01b0*/  PRMT R4, R4, 0x9910, RZ ;  /* 0x0000991004047816 */ /* 0x000fc600000000ff */
[----:B------:R-:W-:Y:S02]  /*01c0*/  IMAD.IADD R2, R2, 0x1, R7 ;  /* 0x0000000102027824 */ /* 0x000fe400078e0207 */
[----:B------:R-:W-:-:S03]  /*01d0*/  IMAD R4, R5, 0x7, R4 ;  /* 0x0000000705047824 */ /* 0x000fc600078e0204 */
[----:B------:R-:W-:-:S04]  /*01e0*/  LOP3.LUT R2, R2, 0xfe, RZ, 0xc0, !PT ;  /* 0x000000fe02027812 */ /* 0x000fc800078ec0ff */
[----:B------:R-:W-:-:S04]  /*01f0*/  LEA.HI R2, R2, R3, RZ, 0x1f ;  /* 0x0000000302027211 */ /* 0x000fc800078ff8ff */
[----:B------:R-:W-:Y:S02]  /*0200*/  LOP3.LUT R3, R2, 0xfc, RZ, 0xc0, !PT ;  /* 0x000000fc02037812 */ /* 0x000fe400078ec0ff */
[----:B------:R-:W-:Y:S02]  /*0210*/  LOP3.LUT R2, R4, 0xffff, RZ, 0xc0, !PT ;  /* 0x0000ffff04027812 */ /* 0x000fe400078ec0ff */
[----:B------:R-:W-:Y:S01]  /*0220*/  SHF.R.U32.HI R5, RZ, 0x2, R3 ;  /* 0x00000002ff057819 */ /* 0x000fe20000011603 */
[----:B------:R-:W-:-:S04]  /*0230*/  IMAD.MOV.U32 R3, RZ, RZ, RZ ;  /* 0x000000ffff037224 */ /* 0x000fc800078e00ff */
[----:B------:R-:W-:-:S03]  /*0240*/  IMAD.WIDE.U32 R2, R5, 0xd2, R2 ;  /* 0x000000d205027825 */ /* 0x000fc600078e0002 */
[----:B-1----:R-:W-:-:S04]  /*0250*/  LEA R4, P0, R2, UR6, 0x2 ;  /* 0x0000000602047c11 */ /* 0x002fc8000f8010ff */
[----:B------:R-:W-:Y:S02]  /*0260*/  LEA.HI.X R5, R2, UR7, R3, 0x2, P0 ;  /* 0x0000000702057c11 */ /* 0x000fe400080f1403 */
[----:B------:R-:W0:Y:S04]  /*0270*/  LDC.64 R2, c[0x0][0x388] ;  /* 0x0000e200ff027b82 */ /* 0x000e280000000a00 */
[----:B--2---:R-:W2:Y:S01]  /*0280*/  LDG.E.CONSTANT R5, desc[UR4][R4.64] ;  /* 0x0000000404057981 */ /* 0x004ea2000c1e9900 */
[----:B0-----:R-:W-:-:S05]  /*0290*/  IMAD.WIDE.U32 R2, R0, 0x4, R2 ;  /* 0x0000000400027825 */ /* 0x001fca00078e0002 */
[----:B--2---:R-:W-:Y:S01]  /*02a0*/  STG.E desc[UR4][R2.64], R5 ;  /* 0x0000000502007986 */ /* 0x004fe2000c101904 */
[----:B------:R-:W-:Y:S05]  /*02b0*/  EXIT ;  /* 0x000000000000794d */ /* 0x000fea0003800000 */
.L_x_3:
        /* <DEDUP_REMOVED lines=12> */
.L_x_7:


//--------------------- .nv.shared.reserved.0     --------------------------
	.section	.nv.shared.reserved.0,"aw",@nobits
	.weak		__nv_reservedSMEM_offset_0_alias
	.size		__nv_reservedSMEM_offset_0_alias, 0, 64
	.other		__nv_reservedSMEM_offset_0_alias,@"STO_CUDA_RESERVED_SHARED STV_DEFAULT"
__nv_reservedSMEM_offset_0_alias:
	.zero		0
	.zero		64


//--------------------- .nv.constant0.default_function_kernel --------------------------
	.section	.nv.constant0.default_function_kernel,"a",@progbits
	.sectionflags	@""
	.align	4
.nv.constant0.default_function_kernel:
	.zero		912


//--------------------- .nv.constant0.default_function_kernel_2 --------------------------
	.section	.nv.constant0.default_function_kernel_2,"a",@progbits
	.sectionflags	@""
	.align	4
.nv.constant0.default_function_kernel_2:
	.zero		904


//--------------------- .nv.constant0.default_function_kernel_1 --------------------------
	.section	.nv.constant0.default_function_kernel_1,"a",@progbits
	.sectionflags	@""
	.align	4
.nv.constant0.default_function_kernel_1:
	.zero		904


//--------------------- .nv.constant0.default_function_kernel_3 --------------------------
	.section	.nv.constant0.default_function_kernel_3,"a",@progbits
	.sectionflags	@""
	.align	4
.nv.constant0.default_function_kernel_3:
	.zero		912


//--------------------- SYMBOLS --------------------------

	.type		.nv.reservedSmem.offset0,@object
	.size		.nv.reservedSmem.offset0,0x4
